	.headerflags	@"EF_CUDA_TEXMODE_UNIFIED EF_CUDA_64BIT_ADDRESS EF_CUDA_ACCELERATORS EF_CUDA_SM90 EF_CUDA_VIRTUAL_SM(EF_CUDA_SM90)"
	.elftype	@"ET_EXEC"


//--------------------- .nv.info                  --------------------------
	.section	.nv.info,"",@"SHT_CUDA_INFO"
	.align	4


	//----- nvinfo : EIATTR_REGCOUNT
	.align		4
        /*0000*/ 	.byte	0x04, 0x2f
        /*0002*/ 	.short	(.L_3 - .L_2)
	.align		4
.L_2:
        /*0004*/ 	.word	index@(triton_poi_fused__native_batch_norm_legit_no_training_cat_relu_24)
        /*0008*/ 	.word	0x00000020


	//----- nvinfo : EIATTR_MIN_STACK_SIZE
	.align		4
.L_3:
        /*000c*/ 	.byte	0x04, 0x12
        /*000e*/ 	.short	(.L_5 - .L_4)
	.align		4
.L_4:
        /*0010*/ 	.word	index@(triton_poi_fused__native_batch_norm_legit_no_training_cat_relu_24)
        /*0014*/ 	.word	0x00000000


	//----- nvinfo : EIATTR_FRAME_SIZE
	.align		4
.L_5:
        /*0018*/ 	.byte	0x04, 0x11
        /*001a*/ 	.short	(.L_7 - .L_6)
	.align		4
.L_6:
        /*001c*/ 	.word	index@(triton_poi_fused__native_batch_norm_legit_no_training_cat_relu_24)
        /*0020*/ 	.word	0x00000000


	//----- nvinfo : EIATTR_MIN_STACK_SIZE
	.align		4
.L_7:
        /*0024*/ 	.byte	0x04, 0x12
        /*0026*/ 	.short	(.L_9 - .L_8)
	.align		4
.L_8:
        /*0028*/ 	.word	index@(triton_poi_fused__native_batch_norm_legit_no_training_cat_relu_24)
        /*002c*/ 	.word	0x00000000
.L_9:


//--------------------- .nv.info.triton_poi_fused__native_batch_norm_legit_no_training_cat_relu_24 --------------------------
	.section	.nv.info.triton_poi_fused__native_batch_norm_legit_no_training_cat_relu_24,"",@"SHT_CUDA_INFO"
	.sectionflags	@""
	.align	4


	//----- nvinfo : EIATTR_CUDA_API_VERSION
	.align		4
        /*0000*/ 	.byte	0x04, 0x37
        /*0002*/ 	.short	(.L_11 - .L_10)
.L_10:
        /*0004*/ 	.word	0x0000007c


	//----- nvinfo : EIATTR_KPARAM_INFO
	.align		4
.L_11:
        /*0008*/ 	.byte	0x04, 0x17
        /*000a*/ 	.short	(.L_13 - .L_12)
.L_12:
        /*000c*/ 	.word	0x00000000
        /*0010*/ 	.short	0x000a
        /*0012*/ 	.short	0x0050
        /*0014*/ 	.byte	0x00, 0xf0, 0x11, 0x00


	//----- nvinfo : EIATTR_KPARAM_INFO
	.align		4
.L_13:
        /*0018*/ 	.byte	0x04, 0x17
        /*001a*/ 	.short	(.L_15 - .L_14)
.L_14:
        /*001c*/ 	.word	0x00000000
        /*0020*/ 	.short	0x0009
        /*0022*/ 	.short	0x0048
        /*0024*/ 	.byte	0x00, 0xf4, 0x21, 0x00


	//----- nvinfo : EIATTR_KPARAM_INFO
	.align		4
.L_15:
        /*0028*/ 	.byte	0x04, 0x17
        /*002a*/ 	.short	(.L_17 - .L_16)
.L_16:
        /*002c*/ 	.word	0x00000000
        /*0030*/ 	.short	0x0008
        /*0032*/ 	.short	0x0040
        /*0034*/ 	.byte	0x00, 0xf4, 0x21, 0x00


	//----- nvinfo : EIATTR_KPARAM_INFO
	.align		4
.L_17:
        /*0038*/ 	.byte	0x04, 0x17
        /*003a*/ 	.short	(.L_19 - .L_18)
.L_18:
        /*003c*/ 	.word	0x00000000
        /*0040*/ 	.short	0x0007
        /*0042*/ 	.short	0x0038
        /*0044*/ 	.byte	0x00, 0xf4, 0x21, 0x00


	//----- nvinfo : EIATTR_KPARAM_INFO
	.align		4
.L_19:
        /*0048*/ 	.byte	0x04, 0x17
        /*004a*/ 	.short	(.L_21 - .L_20)
.L_20:
        /*004c*/ 	.word	0x00000000
        /*0050*/ 	.short	0x0006
        /*0052*/ 	.short	0x0030
        /*0054*/ 	.byte	0x00, 0xf4, 0x21, 0x00


	//----- nvinfo : EIATTR_KPARAM_INFO
	.align		4
.L_21:
        /*0058*/ 	.byte	0x04, 0x17
        /*005a*/ 	.short	(.L_23 - .L_22)
.L_22:
        /*005c*/ 	.word	0x00000000
        /*0060*/ 	.short	0x0005
        /*0062*/ 	.short	0x0028
        /*0064*/ 	.byte	0x00, 0xf4, 0x21, 0x00


	//----- nvinfo : EIATTR_KPARAM_INFO
	.align		4
.L_23:
        /*0068*/ 	.byte	0x04, 0x17
        /*006a*/ 	.short	(.L_25 - .L_24)
.L_24:
        /*006c*/ 	.word	0x00000000
        /*0070*/ 	.short	0x0004
        /*0072*/ 	.short	0x0020
        /*0074*/ 	.byte	0x00, 0xf4, 0x21, 0x00


	//----- nvinfo : EIATTR_KPARAM_INFO
	.align		4
.L_25:
        /*0078*/ 	.byte	0x04, 0x17
        /*007a*/ 	.short	(.L_27 - .L_26)
.L_26:
        /*007c*/ 	.word	0x00000000
        /*0080*/ 	.short	0x0003
        /*0082*/ 	.short	0x0018
        /*0084*/ 	.byte	0x00, 0xf4, 0x21, 0x00


	//----- nvinfo : EIATTR_KPARAM_INFO
	.align		4
.L_27:
        /*0088*/ 	.byte	0x04, 0x17
        /*008a*/ 	.short	(.L_29 - .L_28)
.L_28:
        /*008c*/ 	.word	0x00000000
        /*0090*/ 	.short	0x0002
        /*0092*/ 	.short	0x0010
        /*0094*/ 	.byte	0x00, 0xf4, 0x21, 0x00


	//----- nvinfo : EIATTR_KPARAM_INFO
	.align		4
.L_29:
        /*0098*/ 	.byte	0x04, 0x17
        /*009a*/ 	.short	(.L_31 - .L_30)
.L_30:
        /*009c*/ 	.word	0x00000000
        /*00a0*/ 	.short	0x0001
        /*00a2*/ 	.short	0x0008
        /*00a4*/ 	.byte	0x00, 0xf4, 0x21, 0x00


	//----- nvinfo : EIATTR_KPARAM_INFO
	.align		4
.L_31:
        /*00a8*/ 	.byte	0x04, 0x17
        /*00aa*/ 	.short	(.L_33 - .L_32)
.L_32:
        /*00ac*/ 	.word	0x00000000
        /*00b0*/ 	.short	0x0000
        /*00b2*/ 	.short	0x0000
        /*00b4*/ 	.byte	0x00, 0xf4, 0x21, 0x00


	//----- nvinfo : EIATTR_SPARSE_MMA_MASK
	.align		4
.L_33:
        /*00b8*/ 	.byte	0x03, 0x50
        /*00ba*/ 	.short	0x0000


	//----- nvinfo : EIATTR_MAXREG_COUNT
	.align		4
        /*00bc*/ 	.byte	0x03, 0x1b
        /*00be*/ 	.short	0x00ff


	//----- nvinfo : EIATTR_EXIT_INSTR_OFFSETS
	.align		4
        /*00c0*/ 	.byte	0x04, 0x1c
        /*00c2*/ 	.short	(.L_35 - .L_34)


	//   ....[0]....
.L_34:
        /*00c4*/ 	.word	0x00000960


	//   ....[1]....
        /*00c8*/ 	.word	0x00000980


	//----- nvinfo : EIATTR_REQNTID
	.align		4
.L_35:
        /*00cc*/ 	.byte	0x04, 0x10
        /*00ce*/ 	.short	(.L_37 - .L_36)
.L_36:
        /*00d0*/ 	.word	0x00000100
        /*00d4*/ 	.word	0x00000001
        /*00d8*/ 	.word	0x00000001


	//----- nvinfo : EIATTR_CBANK_PARAM_SIZE
	.align		4
.L_37:
        /*00dc*/ 	.byte	0x03, 0x19
        /*00de*/ 	.short	0x0054


	//----- nvinfo : EIATTR_PARAM_CBANK
	.align		4
        /*00e0*/ 	.byte	0x04, 0x0a
        /*00e2*/ 	.short	(.L_39 - .L_38)
	.align		4
.L_38:
        /*00e4*/ 	.word	index@(.nv.constant0.triton_poi_fused__native_batch_norm_legit_no_training_cat_relu_24)
        /*00e8*/ 	.short	0x0210
        /*00ea*/ 	.short	0x0054


	//----- nvinfo : EIATTR_SW_WAR
	.align		4
.L_39:
        /*00ec*/ 	.byte	0x04, 0x36
        /*00ee*/ 	.short	(.L_41 - .L_40)
.L_40:
        /*00f0*/ 	.word	0x00000008
.L_41:


//--------------------- .nv.callgraph             --------------------------
	.section	.nv.callgraph,"",@"SHT_CUDA_CALLGRAPH"
	.align	4
	.sectionentsize	8
	.align		4
        /*0000*/ 	.word	0x00000000
	.align		4
        /*0004*/ 	.word	0xffffffff
	.align		4
        /*0008*/ 	.word	0x00000000
	.align		4
        /*000c*/ 	.word	0xfffffffe
	.align		4
        /*0010*/ 	.word	0x00000000
	.align		4
        /*0014*/ 	.word	0xfffffffd
	.align		4
        /*0018*/ 	.word	0x00000000
	.align		4
        /*001c*/ 	.word	0xfffffffc


//--------------------- .nv.constant4             --------------------------
	.section	.nv.constant4,"a",@progbits
	.align	8
	.align		8
.nv.constant4:
        /*0000*/ 	.dword	_$_str
	.align		8
        /*0008*/ 	.dword	_$_str_$_2


//--------------------- .text.triton_poi_fused__native_batch_norm_legit_no_training_cat_relu_24 --------------------------
	.section	.text.triton_poi_fused__native_batch_norm_legit_no_training_cat_relu_24,"ax",@progbits
	.align	128
        .global         triton_poi_fused__native_batch_norm_legit_no_training_cat_relu_24
        .type           triton_poi_fused__native_batch_norm_legit_no_training_cat_relu_24,@function
        .size           triton_poi_fused__native_batch_norm_legit_no_training_cat_relu_24,(.L_x_1 - triton_poi_fused__native_batch_norm_legit_no_training_cat_relu_24)
        .other          triton_poi_fused__native_batch_norm_legit_no_training_cat_relu_24,@"STO_CUDA_ENTRY STV_DEFAULT"
triton_poi_fused__native_batch_norm_legit_no_training_cat_relu_24:
.text.triton_poi_fused__native_batch_norm_legit_no_training_cat_relu_24:
[----:B------:R-:W0:Y:S01]  /*0000*/  LDC R1, c[0x0][0x28] ;  /* 0x00000a00ff017b82 */ /* 0x000e220000000800 */
[----:B------:R-:W1:Y:S07]  /*0010*/  S2R R0, SR_TID.X ;  /* 0x0000000000007919 */ /* 0x000e6e0000002100 */
[----:B------:R-:W2:Y:S01]  /*0020*/  LDC.64 R12, c[0x0][0x210] ;  /* 0x00008400ff0c7b82 */ /* 0x000ea20000000a00 */
[----:B------:R-:W-:Y:S01]  /*0030*/  ULDC.64 UR4, c[0x0][0x228] ;  /* 0x00008a0000047ab9 */ /* 0x000fe20000000a00 */
[----:B------:R-:W-:Y:S01]  /*0040*/  CS2R R24, SRZ ;  /* 0x0000000000187805 */ /* 0x000fe2000001ff00 */
[----:B------:R-:W3:Y:S01]  /*0050*/  S2R R3, SR_CTAID.X ;  /* 0x0000000000037919 */ /* 0x000ee20000002500 */
[----:B------:R-:W-:Y:S01]  /*0060*/  IMAD.MOV.U32 R22, RZ, RZ, RZ ;  /* 0x000000ffff167224 */ /* 0x000fe200078e00ff */
[----:B------:R-:W-:-:S03]  /*0070*/  ULDC.64 UR6, c[0x0][0x218] ;  /* 0x0000860000067ab9 */ /* 0x000fc60000000a00 */
[----:B------:R-:W4:Y:S08]  /*0080*/  LDC.64 R18, c[0x0][0x218] ;  /* 0x00008600ff127b82 */ /* 0x000f300000000a00 */
[----:B------:R-:W5:Y:S01]  /*0090*/  LDC.64 R26, c[0x0][0x220] ;  /* 0x00008800ff1a7b82 */ /* 0x000f620000000a00 */
[----:B-1----:R-:W-:-:S05]  /*00a0*/  IMAD.SHL.U32 R0, R0, 0x2, RZ ;  /* 0x0000000200007824 */ /* 0x002fca00078e00ff */
[----:B------:R-:W-:-:S05]  /*00b0*/  LOP3.LUT R0, R0, 0x1fe, RZ, 0xc0, !PT ;  /* 0x000001fe00007812 */ /* 0x000fca00078ec0ff */
[----:B---3--:R-:W-:-:S04]  /*00c0*/  IMAD R0, R3, 0x200, R0 ;  /* 0x0000020003007824 */ /* 0x008fc800078e0200 */
[C---:B------:R-:W-:Y:S01]  /*00d0*/  IMAD.HI R5, R0.reuse, 0xdbeb61f, RZ ;  /* 0x0dbeb61f00057827 */ /* 0x040fe200078e02ff */
[----:B------:R-:W-:Y:S02]  /*00e0*/  SHF.R.S32.HI R3, RZ, 0x1f, R0 ;  /* 0x0000001fff037819 */ /* 0x000fe40000011400 */
[----:B------:R-:W-:Y:S02]  /*00f0*/  ISETP.GE.AND P0, PT, R0, 0x12a00, PT ;  /* 0x00012a000000780c */ /* 0x000fe40003f06270 */
[----:B------:R-:W-:Y:S02]  /*0100*/  LEA.HI R4, R3, R0, RZ, 0x4 ;  /* 0x0000000003047211 */ /* 0x000fe400078f20ff */
[----:B------:R-:W-:Y:S02]  /*0110*/  SHF.R.U32.HI R6, RZ, 0x1f, R5 ;  /* 0x0000001fff067819 */ /* 0x000fe40000011605 */
[----:B------:R-:W-:Y:S02]  /*0120*/  SHF.R.S32.HI R23, RZ, 0x4, R4 ;  /* 0x00000004ff177819 */ /* 0x000fe40000011404 */
[----:B------:R-:W-:-:S02]  /*0130*/  LEA.HI.SX32 R5, R5, R6, 0x16 ;  /* 0x0000000605057211 */ /* 0x000fc400078fb2ff */
[----:B------:R-:W-:Y:S01]  /*0140*/  LOP3.LUT R7, R4, 0xfffffff0, RZ, 0xc0, !PT ;  /* 0xfffffff004077812 */ /* 0x000fe200078ec0ff */
[----:B------:R-:W-:-:S04]  /*0150*/  IMAD.HI R2, R23, 0xdbeb61f, RZ ;  /* 0x0dbeb61f17027827 */ /* 0x000fc800078e02ff */
[C---:B------:R-:W-:Y:S01]  /*0160*/  IMAD R6, R5.reuse, 0x4780, RZ ;  /* 0x0000478005067824 */ /* 0x040fe200078e02ff */
[----:B------:R-:W-:Y:S01]  /*0170*/  SHF.R.U32.HI R3, RZ, 0x1f, R2 ;  /* 0x0000001fff037819 */ /* 0x000fe20000011602 */
[C---:B------:R-:W-:Y:S02]  /*0180*/  IMAD R4, R5.reuse, -0x4a80, R0 ;  /* 0xffffb58005047824 */ /* 0x040fe400078e0200 */
[----:B------:R-:W-:Y:S01]  /*0190*/  IMAD.IADD R7, R0, 0x1, -R7 ;  /* 0x0000000100077824 */ /* 0x000fe200078e0a07 */
[----:B------:R-:W-:Y:S01]  /*01a0*/  LEA.HI.SX32 R2, R2, R3, 0x1a ;  /* 0x0000000302027211 */ /* 0x000fe200078fd2ff */
[----:B------:R-:W-:Y:S01]  /*01b0*/  IMAD R10, R5, 0x4180, RZ ;  /* 0x00004180050a7824 */ /* 0x000fe200078e02ff */
[--C-:B------:R-:W-:Y:S01]  /*01c0*/  SHF.R.S32.HI R14, RZ, 0x1f, R6.reuse ;  /* 0x0000001fff0e7819 */ /* 0x100fe20000011406 */
[----:B------:R-:W-:Y:S01]  /*01d0*/  IMAD.IADD R8, R4, 0x1, R6 ;  /* 0x0000000104087824 */ /* 0x000fe200078e0206 */
[----:B------:R-:W-:Y:S01]  /*01e0*/  SHF.R.S32.HI R20, RZ, 0x1f, R7 ;  /* 0x0000001fff147819 */ /* 0x000fe20000011407 */
[----:B------:R-:W-:-:S02]  /*01f0*/  IMAD R23, R2, -0x4a8, R23 ;  /* 0xfffffb5802177824 */ /* 0x000fc400078e0217 */
[----:B------:R-:W1:Y:S01]  /*0200*/  LDC.64 R2, c[0x0][0x238] ;  /* 0x00008e00ff027b82 */ /* 0x000e620000000a00 */
[----:B------:R-:W-:Y:S02]  /*0210*/  IMAD R5, R5, -0x600, R8 ;  /* 0xfffffa0005057824 */ /* 0x000fe400078e0208 */
[----:B------:R-:W-:Y:S02]  /*0220*/  IMAD.SHL.U32 R9, R23, 0x10, RZ ;  /* 0x0000001017097824 */ /* 0x000fe400078e00ff */
[----:B--2---:R-:W-:-:S03]  /*0230*/  IMAD.WIDE R12, R8, 0x4, R12 ;  /* 0x00000004080c7825 */ /* 0x004fc600078e020c */
[----:B------:R-:W-:Y:S01]  /*0240*/  IADD3 R6, P1, P2, R9, R7, R6 ;  /* 0x0000000709067210 */ /* 0x000fe20007a3e006 */
[----:B------:R-:W-:Y:S01]  /*0250*/  VIADD R11, R23, 0xfffffb88 ;  /* 0xfffffb88170b7836 */ /* 0x000fe20000000000 */
[----:B------:R-:W-:Y:S01]  /*0260*/  IADD3 R4, P3, P4, R9, R10, R7 ;  /* 0x0000000a09047210 */ /* 0x000fe20007c7e007 */
[C---:B----4-:R-:W-:Y:S01]  /*0270*/  IMAD.WIDE R18, R5.reuse, 0x4, R18 ;  /* 0x0000000405127825 */ /* 0x050fe200078e0212 */
[----:B------:R-:W-:Y:S02]  /*0280*/  SHF.R.S32.HI R9, RZ, 0x1f, R9 ;  /* 0x0000001fff097819 */ /* 0x000fe40000011409 */
[----:B------:R-:W-:Y:S01]  /*0290*/  SHF.R.S32.HI R10, RZ, 0x1f, R10 ;  /* 0x0000001fff0a7819 */ /* 0x000fe2000001140a */
[----:B-----5:R-:W-:Y:S01]  /*02a0*/  IMAD.WIDE R26, R5, 0x4, R26 ;  /* 0x00000004051a7825 */ /* 0x020fe200078e021a */
[C---:B------:R-:W-:Y:S02]  /*02b0*/  IADD3.X R7, R9.reuse, R20, R14, P1, P2 ;  /* 0x0000001409077210 */ /* 0x040fe40000fe440e */
[----:B------:R-:W-:-:S02]  /*02c0*/  IADD3.X R9, R9, R10, R20, P3, P4 ;  /* 0x0000000a09097210 */ /* 0x000fc40001fe8414 */
[----:B------:R-:W-:Y:S02]  /*02d0*/  LEA R16, P1, R6, UR4, 0x2 ;  /* 0x0000000406107c11 */ /* 0x000fe4000f8210ff */
[C---:B------:R-:W-:Y:S01]  /*02e0*/  SHF.L.U64.HI R8, R4.reuse, 0x2, R9 ;  /* 0x0000000204087819 */ /* 0x040fe20000010209 */
[----:B------:R-:W-:Y:S01]  /*02f0*/  IMAD.SHL.U32 R4, R4, 0x4, RZ ;  /* 0x0000000404047824 */ /* 0x000fe200078e00ff */
[----:B------:R-:W-:Y:S01]  /*0300*/  LEA.HI.X R17, R6, UR5, R7, 0x2, P1 ;  /* 0x0000000506117c11 */ /* 0x000fe200088f1407 */
[C---:B-1----:R-:W-:Y:S01]  /*0310*/  IMAD.WIDE R6, R23.reuse, 0x4, R2 ;  /* 0x0000000417067825 */ /* 0x042fe200078e0202 */
[----:B------:R-:W-:Y:S01]  /*0320*/  ULDC.64 UR4, c[0x0][0x208] ;  /* 0x0000820000047ab9 */ /* 0x000fe20000000a00 */
[C---:B------:R-:W-:Y:S02]  /*0330*/  ISETP.GE.AND P1, PT, R23.reuse, 0x400, PT ;  /* 0x000004001700780c */ /* 0x040fe40003f26270 */
[----:B------:R-:W-:Y:S01]  /*0340*/  IADD3 R14, P2, R4, UR6, RZ ;  /* 0x00000006040e7c10 */ /* 0x000fe2000ff5e0ff */
[----:B------:R-:W-:Y:S01]  /*0350*/  VIADD R20, R23, 0xfffffc00 ;  /* 0xfffffc0017147836 */ /* 0x000fe20000000000 */
[----:B------:R-:W2:Y:S01]  /*0360*/  @!P0 LDG.E.EL R24, desc[UR4][R6.64] ;  /* 0x0000000406188981 */ /* 0x000ea2000c2e1900 */
[----:B------:R-:W-:-:S02]  /*0370*/  ISETP.LT.AND P4, PT, R0, 0x12a00, !P1 ;  /* 0x00012a000000780c */ /* 0x000fc40004f81270 */
[----:B------:R-:W-:Y:S01]  /*0380*/  ISETP.LT.U32.AND P6, PT, R11, 0x18, !P0 ;  /* 0x000000180b00780c */ /* 0x000fe200047c1070 */
[----:B------:R1:W3:Y:S01]  /*0390*/  @!P0 LDG.E.EL R22, desc[UR4][R6.64] ;  /* 0x0000000406168981 */ /* 0x0002e2000c2e1900 */
[----:B------:R-:W-:Y:S01]  /*03a0*/  IADD3.X R15, R8, UR7, RZ, P2, !PT ;  /* 0x00000007080f7c10 */ /* 0x000fe200097fe4ff */
[----:B------:R-:W-:Y:S01]  /*03b0*/  ULDC.64 UR6, c[0x0][0x220] ;  /* 0x0000880000067ab9 */ /* 0x000fe20000000a00 */
[----:B------:R-:W-:Y:S02]  /*03c0*/  ISETP.LT.U32.AND P5, PT, R20, 0x78, !P0 ;  /* 0x000000781400780c */ /* 0x000fe400047a1070 */
[----:B------:R-:W-:Y:S02]  /*03d0*/  IADD3 R28, P2, R4, UR6, RZ ;  /* 0x00000006041c7c10 */ /* 0x000fe4000ff5e0ff */
[----:B------:R-:W-:Y:S02]  /*03e0*/  CS2R R4, SRZ ;  /* 0x0000000000047805 */ /* 0x000fe4000001ff00 */
[----:B------:R-:W-:-:S02]  /*03f0*/  IADD3.X R29, R8, UR7, RZ, P2, !PT ;  /* 0x00000007081d7c10 */ /* 0x000fc400097fe4ff */
[----:B------:R-:W-:Y:S02]  /*0400*/  CS2R R8, SRZ ;  /* 0x0000000000087805 */ /* 0x000fe4000001ff00 */
[----:B------:R-:W-:Y:S02]  /*0410*/  CS2R R2, SRZ ;  /* 0x0000000000027805 */ /* 0x000fe4000001ff00 */
[----:B-1----:R-:W-:Y:S01]  /*0420*/  CS2R R6, SRZ ;  /* 0x0000000000067805 */ /* 0x002fe2000001ff00 */
[----:B------:R1:W4:Y:S01]  /*0430*/  @P4 LDG.E.64 R4, desc[UR4][R18.64] ;  /* 0x0000000412044981 */ /* 0x000322000c1e1b00 */
[----:B------:R-:W-:Y:S02]  /*0440*/  CS2R R10, SRZ ;  /* 0x00000000000a7805 */ /* 0x000fe4000001ff00 */
[C---:B------:R-:W-:Y:S01]  /*0450*/  ISETP.GT.AND P2, PT, R23.reuse, 0x48f, !P0 ;  /* 0x0000048f1700780c */ /* 0x040fe20004744270 */
[----:B------:R-:W5:Y:S04]  /*0460*/  @P5 LDG.E.64 R8, desc[UR4][R16.64+-0x10000] ;  /* 0xff00000410085981 */ /* 0x000f68000c1e1b00 */
[----:B------:R1:W5:Y:S02]  /*0470*/  @P4 LDG.E.64 R2, desc[UR4][R12.64] ;  /* 0x000000040c024981 */ /* 0x000364000c1e1b00 */
[----:B-1----:R-:W1:Y:S02]  /*0480*/  LDC.64 R18, c[0x0][0x230] ;  /* 0x00008c00ff127b82 */ /* 0x002e640000000a00 */
[----:B------:R-:W5:Y:S04]  /*0490*/  @P4 LDG.E.64 R6, desc[UR4][R26.64] ;  /* 0x000000041a064981 */ /* 0x000f68000c1e1b00 */
[----:B------:R1:W5:Y:S01]  /*04a0*/  @P6 LDG.E.64 R10, desc[UR4][R14.64+-0x1e00] ;  /* 0xffe200040e0a6981 */ /* 0x000362000c1e1b00 */
[----:B0-----:R-:W-:Y:S01]  /*04b0*/  CS2R R12, SRZ ;  /* 0x00000000000c7805 */ /* 0x001fe2000001ff00 */
[----:B------:R-:W0:Y:S05]  /*04c0*/  LDC.64 R16, c[0x0][0x240] ;  /* 0x00009000ff107b82 */ /* 0x000e2a0000000a00 */
[----:B------:R1:W5:Y:S03]  /*04d0*/  @P2 LDG.E.64 R12, desc[UR4][R28.64+-0x2400] ;  /* 0xffdc00041c0c2981 */ /* 0x000366000c1e1b00 */
[----:B-1----:R-:W1:Y:S01]  /*04e0*/  LDC.64 R14, c[0x0][0x248] ;  /* 0x00009200ff0e7b82 */ /* 0x002e620000000a00 */
[----:B------:R-:W-:Y:S01]  /*04f0*/  IMAD.MOV.U32 R21, RZ, RZ, RZ ;  /* 0x000000ffff157224 */ /* 0x000fe200078e00ff */
[----:B------:R-:W-:Y:S01]  /*0500*/  CS2R R26, SRZ ;  /* 0x00000000001a7805 */ /* 0x000fe2000001ff00 */
[----:B------:R-:W-:Y:S01]  /*0510*/  IMAD.WIDE R18, R23, 0x4, R18 ;  /* 0x0000000417127825 */ /* 0x000fe200078e0212 */
[----:B------:R-:W-:-:S04]  /*0520*/  CS2R R28, SRZ ;  /* 0x00000000001c7805 */ /* 0x000fc8000001ff00 */
[----:B------:R-:W5:Y:S04]  /*0530*/  @!P0 LDG.E.EL R21, desc[UR4][R18.64] ;  /* 0x0000000412158981 */ /* 0x000f68000c2e1900 */
[----:B------:R2:W5:Y:S01]  /*0540*/  @!P0 LDG.E.EL R26, desc[UR4][R18.64] ;  /* 0x00000004121a8981 */ /* 0x000562000c2e1900 */
[----:B0-----:R-:W-:-:S05]  /*0550*/  IMAD.WIDE R16, R23, 0x4, R16 ;  /* 0x0000000417107825 */ /* 0x001fca00078e0210 */
[----:B------:R-:W5:Y:S01]  /*0560*/  @!P0 LDG.E.EL R25, desc[UR4][R16.64] ;  /* 0x0000000410198981 */ /* 0x000f62000c2e1900 */
[----:B-1----:R-:W-:-:S03]  /*0570*/  IMAD.WIDE R14, R23, 0x4, R14 ;  /* 0x00000004170e7825 */ /* 0x002fc600078e020e */
[----:B------:R4:W5:Y:S04]  /*0580*/  @!P0 LDG.E.EL R27, desc[UR4][R16.64] ;  /* 0x00000004101b8981 */ /* 0x000968000c2e1900 */
[----:B------:R-:W5:Y:S04]  /*0590*/  @!P0 LDG.E.EL R28, desc[UR4][R14.64] ;  /* 0x000000040e1c8981 */ /* 0x000f68000c2e1900 */
[----:B------:R-:W5:Y:S01]  /*05a0*/  @!P0 LDG.E.EL R29, desc[UR4][R14.64] ;  /* 0x000000040e1d8981 */ /* 0x000f62000c2e1900 */
[----:B--2---:R-:W-:Y:S01]  /*05b0*/  FADD R24, R24, 0.0010000000474974513054 ;  /* 0x3a83126f18187421 */ /* 0x004fe20000000000 */
[----:B---3--:R-:W-:-:S03]  /*05c0*/  FADD R22, R22, 0.0010000000474974513054 ;  /* 0x3a83126f16167421 */ /* 0x008fc60000000000 */
[----:B------:R-:W0:Y:S08]  /*05d0*/  MUFU.SQRT R18, R24 ;  /* 0x0000001800127308 */ /* 0x000e300000002000 */
[----:B------:R-:W1:Y:S01]  /*05e0*/  MUFU.SQRT R19, R22 ;  /* 0x0000001600137308 */ /* 0x000e620000002000 */
[----:B----4-:R-:W-:Y:S02]  /*05f0*/  SEL R17, R4, RZ, P4 ;  /* 0x000000ff04117207 */ /* 0x010fe40002000000 */
[----:B-----5:R-:W-:-:S02]  /*0600*/  SEL R4, R8, RZ, P5 ;  /* 0x000000ff08047207 */ /* 0x020fc40002800000 */
[----:B------:R-:W-:Y:S02]  /*0610*/  SEL R8, R9, RZ, P5 ;  /* 0x000000ff09087207 */ /* 0x000fe40002800000 */
[----:B0-----:R-:W-:Y:S02]  /*0620*/  FSETP.GT.AND P3, PT, R18, 8.50705917302346158658e+37, PT ;  /* 0x7e8000001200780b */ /* 0x001fe40003f64000 */
[----:B-1----:R-:W-:Y:S02]  /*0630*/  FSETP.GT.AND P5, PT, R19, 8.50705917302346158658e+37, PT ;  /* 0x7e8000001300780b */ /* 0x002fe40003fa4000 */
[----:B------:R-:W-:Y:S02]  /*0640*/  SEL R2, R2, RZ, P4 ;  /* 0x000000ff02027207 */ /* 0x000fe40002000000 */
[----:B------:R-:W-:Y:S02]  /*0650*/  SEL R3, R3, RZ, P4 ;  /* 0x000000ff03037207 */ /* 0x000fe40002000000 */
[----:B------:R-:W-:-:S02]  /*0660*/  SEL R16, R5, RZ, P4 ;  /* 0x000000ff05107207 */ /* 0x000fc40002000000 */
[----:B------:R-:W-:Y:S02]  /*0670*/  SEL R6, R6, RZ, P4 ;  /* 0x000000ff06067207 */ /* 0x000fe40002000000 */
[----:B------:R-:W-:Y:S02]  /*0680*/  SEL R7, R7, RZ, P4 ;  /* 0x000000ff07077207 */ /* 0x000fe40002000000 */
[----:B------:R-:W-:Y:S02]  /*0690*/  SEL R9, R10, RZ, P6 ;  /* 0x000000ff0a097207 */ /* 0x000fe40003000000 */
[----:B------:R-:W-:Y:S02]  /*06a0*/  SEL R11, R11, RZ, P6 ;  /* 0x000000ff0b0b7207 */ /* 0x000fe40003000000 */
[----:B------:R-:W-:Y:S02]  /*06b0*/  FSETP.GEU.AND P4, PT, R18, 1.175494350822287508e-38, PT ;  /* 0x008000001200780b */ /* 0x000fe40003f8e000 */
[----:B------:R-:W-:-:S02]  /*06c0*/  FSETP.GEU.AND P6, PT, R19, 1.175494350822287508e-38, PT ;  /* 0x008000001300780b */ /* 0x000fc40003fce000 */
[----:B------:R-:W-:Y:S02]  /*06d0*/  SEL R12, R12, RZ, P2 ;  /* 0x000000ff0c0c7207 */ /* 0x000fe40001000000 */
[----:B------:R-:W-:Y:S01]  /*06e0*/  SEL R13, R13, RZ, P2 ;  /* 0x000000ff0d0d7207 */ /* 0x000fe20001000000 */
[----:B------:R-:W-:Y:S01]  /*06f0*/  @P3 FMUL R18, R18, 0.25 ;  /* 0x3e80000012123820 */ /* 0x000fe20000400000 */
[----:B------:R-:W-:Y:S01]  /*0700*/  ISETP.GE.AND P2, PT, R23, 0x478, PT ;  /* 0x000004781700780c */ /* 0x000fe20003f46270 */
[----:B------:R-:W-:-:S03]  /*0710*/  @P5 FMUL R19, R19, 0.25 ;  /* 0x3e80000013135820 */ /* 0x000fc60000400000 */
[----:B------:R-:W-:Y:S01]  /*0720*/  SEL R8, R8, R11, !P2 ;  /* 0x0000000b08087207 */ /* 0x000fe20005000000 */
[----:B------:R-:W-:Y:S01]  /*0730*/  @!P4 FMUL R18, R18, 16777216 ;  /* 0x4b8000001212c820 */ /* 0x000fe20000400000 */
[----:B------:R-:W-:Y:S01]  /*0740*/  SEL R9, R4, R9, !P2 ;  /* 0x0000000904097207 */ /* 0x000fe20005000000 */
[----:B------:R-:W-:Y:S01]  /*0750*/  @!P6 FMUL R19, R19, 16777216 ;  /* 0x4b8000001313e820 */ /* 0x000fe20000400000 */
[----:B------:R-:W-:Y:S01]  /*0760*/  ISETP.GE.AND P2, PT, R23, 0x490, PT ;  /* 0x000004901700780c */ /* 0x000fe20003f46270 */
[----:B------:R-:W-:Y:S01]  /*0770*/  IMAD.MOV.U32 R10, RZ, RZ, 0x3e800000 ;  /* 0x3e800000ff0a7424 */ /* 0x000fe200078e00ff */
[----:B------:R-:W0:Y:S01]  /*0780*/  LDC.64 R4, c[0x0][0x250] ;  /* 0x00009400ff047b82 */ /* 0x000e220000000a00 */
[----:B------:R-:W1:Y:S03]  /*0790*/  MUFU.RCP R18, R18 ;  /* 0x0000001200127308 */ /* 0x000e660000001000 */
[----:B------:R-:W-:-:S02]  /*07a0*/  FSEL R11, R10, 1, P3 ;  /* 0x3f8000000a0b7808 */ /* 0x000fc40001800000 */
[----:B------:R-:W-:-:S03]  /*07b0*/  ISETP.GE.U32.AND P3, PT, R20, 0x90, PT ;  /* 0x000000901400780c */ /* 0x000fc60003f66070 */
[----:B------:R-:W2:Y:S01]  /*07c0*/  MUFU.RCP R19, R19 ;  /* 0x0000001300137308 */ /* 0x000ea20000001000 */
[----:B------:R-:W-:Y:S01]  /*07d0*/  FADD R17, R2, R17 ;  /* 0x0000001102117221 */ /* 0x000fe20000000000 */
[----:B------:R-:W-:Y:S01]  /*07e0*/  FSEL R2, R10, 1, P5 ;  /* 0x3f8000000a027808 */ /* 0x000fe20002800000 */
[----:B------:R-:W-:Y:S01]  /*07f0*/  FADD R16, R3, R16 ;  /* 0x0000001003107221 */ /* 0x000fe20000000000 */
[----:B------:R-:W-:Y:S02]  /*0800*/  @!P2 FSEL R13, R8, RZ, !P3 ;  /* 0x000000ff080da208 */ /* 0x000fe40005800000 */
[----:B------:R-:W-:Y:S02]  /*0810*/  @!P2 FSEL R12, R9, RZ, !P3 ;  /* 0x000000ff090ca208 */ /* 0x000fe40005800000 */
[----:B------:R-:W3:Y:S01]  /*0820*/  LDC.64 R8, c[0x0][0x258] ;  /* 0x00009600ff087b82 */ /* 0x000ee20000000a00 */
[----:B------:R-:W-:Y:S01]  /*0830*/  @!P4 FMUL R11, R11, 16777216 ;  /* 0x4b8000000b0bc820 */ /* 0x000fe20000400000 */
[----:B------:R-:W-:Y:S01]  /*0840*/  @!P6 FMUL R2, R2, 16777216 ;  /* 0x4b8000000202e820 */ /* 0x000fe20000400000 */
[----:B------:R-:W-:Y:S01]  /*0850*/  @!P1 FADD R12, R6, R17 ;  /* 0x00000011060c9221 */ /* 0x000fe20000000000 */
[----:B------:R-:W-:Y:S01]  /*0860*/  @!P1 FADD R13, R7, R16 ;  /* 0x00000010070d9221 */ /* 0x000fe20000000000 */
[----:B-1----:R-:W-:Y:S01]  /*0870*/  FMUL R18, R18, R11 ;  /* 0x0000000b12127220 */ /* 0x002fe20000400000 */
[----:B--2---:R-:W-:Y:S01]  /*0880*/  FMUL R19, R19, R2 ;  /* 0x0000000213137220 */ /* 0x004fe20000400000 */
[----:B------:R-:W-:Y:S01]  /*0890*/  FADD R21, R12, -R21 ;  /* 0x800000150c157221 */ /* 0x000fe20000000000 */
[----:B------:R-:W-:-:S03]  /*08a0*/  FADD R26, R13, -R26 ;  /* 0x8000001a0d1a7221 */ /* 0x000fc60000000000 */
[----:B------:R-:W-:Y:S01]  /*08b0*/  FMUL R21, R21, R18 ;  /* 0x0000001215157220 */ /* 0x000fe20000400000 */
[----:B------:R-:W-:Y:S01]  /*08c0*/  FMUL R26, R26, R19 ;  /* 0x000000131a1a7220 */ /* 0x000fe20000400000 */
[----:B0-----:R-:W-:-:S04]  /*08d0*/  IMAD.WIDE R4, R0, 0x4, R4 ;  /* 0x0000000400047825 */ /* 0x001fc800078e0204 */
[----:B------:R-:W-:Y:S01]  /*08e0*/  FFMA R21, R21, R25, R28 ;  /* 0x0000001915157223 */ /* 0x000fe2000000001c */
[----:B------:R-:W-:Y:S01]  /*08f0*/  FFMA R26, R26, R27, R29 ;  /* 0x0000001b1a1a7223 */ /* 0x000fe2000000001d */
[----:B------:R0:W-:Y:S03]  /*0900*/  @!P0 STG.E.64 desc[UR4][R4.64], R12 ;  /* 0x0000000c04008986 */ /* 0x0001e6000c101b04 */
[C---:B------:R-:W-:Y:S02]  /*0910*/  FSETP.GEU.AND P1, PT, R21.reuse, RZ, PT ;  /* 0x000000ff1500720b */ /* 0x040fe40003f2e000 */
[----:B------:R-:W-:Y:S01]  /*0920*/  FSETP.GEU.AND P2, PT, R26, RZ, PT ;  /* 0x000000ff1a00720b */ /* 0x000fe20003f4e000 */
[----:B---3--:R-:W-:Y:S01]  /*0930*/  IMAD.WIDE R8, R0, 0x4, R8 ;  /* 0x0000000400087825 */ /* 0x008fe200078e0208 */
[----:B------:R-:W-:Y:S02]  /*0940*/  FSEL R2, R21, RZ, P1 ;  /* 0x000000ff15027208 */ /* 0x000fe40000800000 */
[----:B------:R-:W-:Y:S01]  /*0950*/  FSEL R3, R26, RZ, P2 ;  /* 0x000000ff1a037208 */ /* 0x000fe20001000000 */
[----:B0-----:R-:W-:Y:S08]  /*0960*/  @P0 EXIT ;  /* 0x000000000000094d */ /* 0x001ff00003800000 */
[----:B------:R-:W-:Y:S01]  /*0970*/  STG.E.64 desc[UR4][R8.64], R2 ;  /* 0x0000000208007986 */ /* 0x000fe2000c101b04 */
[----:B------:R-:W-:Y:S05]  /*0980*/  EXIT ;  /* 0x000000000000794d */ /* 0x000fea0003800000 */
.L_x_0:
[----:B------:R-:W-:-:S00]  /*0990*/  BRA `(.L_x_0) ;  /* 0xfffffffc00fc7947 */ /* 0x000fc0000383ffff */
[----:B------:R-:W-:-:S00]  /*09a0*/  NOP ;  /* 0x0000000000007918 */ /* 0x000fc00000000000 */
        /* <DEDUP_REMOVED lines=13> */
.L_x_1:


//--------------------- .nv.global.init           --------------------------
	.section	.nv.global.init,"aw",@progbits
.nv.global.init:
	.type		_$_str,@object
	.size		_$_str,(_$_str_$_2 - _$_str)
_$_str:
        /*0000*/ 	.byte	0x5f, 0x5f, 0x43, 0x55, 0x44, 0x41, 0x5f, 0x46, 0x54, 0x5a, 0x00
	.type		_$_str_$_2,@object
	.size		_$_str_$_2,(.L_1 - _$_str_$_2)
_$_str_$_2:
        /*000b*/ 	.byte	0x5f, 0x5f, 0x43, 0x55, 0x44, 0x41, 0x5f, 0x50, 0x52, 0x45, 0x43, 0x5f, 0x53, 0x51, 0x52, 0x54
        /*001b*/ 	.byte	0x00
.L_1:


//--------------------- .nv.constant0.triton_poi_fused__native_batch_norm_legit_no_training_cat_relu_24 --------------------------
	.section	.nv.constant0.triton_poi_fused__native_batch_norm_legit_no_training_cat_relu_24,"a",@progbits
	.sectionflags	@""
	.align	4
.nv.constant0.triton_poi_fused__native_batch_norm_legit_no_training_cat_relu_24:
	.zero		612
